	.headerflags	@"EF_CUDA_TEXMODE_UNIFIED EF_CUDA_64BIT_ADDRESS EF_CUDA_ACCELERATORS EF_CUDA_SM90 EF_CUDA_VIRTUAL_SM(EF_CUDA_SM90)"
	.elftype	@"ET_EXEC"


//--------------------- .nv.info                  --------------------------
	.section	.nv.info,"",@"SHT_CUDA_INFO"
	.align	4


	//----- nvinfo : EIATTR_REGCOUNT
	.align		4
        /*0000*/ 	.byte	0x04, 0x2f
        /*0002*/ 	.short	(.L_1 - .L_0)
	.align		4
.L_0:
        /*0004*/ 	.word	index@(triton_poi_fused_add_permute_14)
        /*0008*/ 	.word	0x00000019


	//----- nvinfo : EIATTR_MIN_STACK_SIZE
	.align		4
.L_1:
        /*000c*/ 	.byte	0x04, 0x12
        /*000e*/ 	.short	(.L_3 - .L_2)
	.align		4
.L_2:
        /*0010*/ 	.word	index@(triton_poi_fused_add_permute_14)
        /*0014*/ 	.word	0x00000000


	//----- nvinfo : EIATTR_FRAME_SIZE
	.align		4
.L_3:
        /*0018*/ 	.byte	0x04, 0x11
        /*001a*/ 	.short	(.L_5 - .L_4)
	.align		4
.L_4:
        /*001c*/ 	.word	index@(triton_poi_fused_add_permute_14)
        /*0020*/ 	.word	0x00000000


	//----- nvinfo : EIATTR_MIN_STACK_SIZE
	.align		4
.L_5:
        /*0024*/ 	.byte	0x04, 0x12
        /*0026*/ 	.short	(.L_7 - .L_6)
	.align		4
.L_6:
        /*0028*/ 	.word	index@(triton_poi_fused_add_permute_14)
        /*002c*/ 	.word	0x00000000
.L_7:


//--------------------- .nv.info.triton_poi_fused_add_permute_14 --------------------------
	.section	.nv.info.triton_poi_fused_add_permute_14,"",@"SHT_CUDA_INFO"
	.sectionflags	@""
	.align	4


	//----- nvinfo : EIATTR_CUDA_API_VERSION
	.align		4
        /*0000*/ 	.byte	0x04, 0x37
        /*0002*/ 	.short	(.L_9 - .L_8)
.L_8:
        /*0004*/ 	.word	0x0000007c


	//----- nvinfo : EIATTR_KPARAM_INFO
	.align		4
.L_9:
        /*0008*/ 	.byte	0x04, 0x17
        /*000a*/ 	.short	(.L_11 - .L_10)
.L_10:
        /*000c*/ 	.word	0x00000000
        /*0010*/ 	.short	0x0003
        /*0012*/ 	.short	0x0014
        /*0014*/ 	.byte	0x00, 0xf0, 0x11, 0x00


	//----- nvinfo : EIATTR_KPARAM_INFO
	.align		4
.L_11:
        /*0018*/ 	.byte	0x04, 0x17
        /*001a*/ 	.short	(.L_13 - .L_12)
.L_12:
        /*001c*/ 	.word	0x00000000
        /*0020*/ 	.short	0x0002
        /*0022*/ 	.short	0x0010
        /*0024*/ 	.byte	0x00, 0xf0, 0x11, 0x00


	//----- nvinfo : EIATTR_KPARAM_INFO
	.align		4
.L_13:
        /*0028*/ 	.byte	0x04, 0x17
        /*002a*/ 	.short	(.L_15 - .L_14)
.L_14:
        /*002c*/ 	.word	0x00000000
        /*0030*/ 	.short	0x0001
        /*0032*/ 	.short	0x0008
        /*0034*/ 	.byte	0x00, 0xf4, 0x21, 0x00


	//----- nvinfo : EIATTR_KPARAM_INFO
	.align		4
.L_15:
        /*0038*/ 	.byte	0x04, 0x17
        /*003a*/ 	.short	(.L_17 - .L_16)
.L_16:
        /*003c*/ 	.word	0x00000000
        /*0040*/ 	.short	0x0000
        /*0042*/ 	.short	0x0000
        /*0044*/ 	.byte	0x00, 0xf4, 0x21, 0x00


	//----- nvinfo : EIATTR_SPARSE_MMA_MASK
	.align		4
.L_17:
        /*0048*/ 	.byte	0x03, 0x50
        /*004a*/ 	.short	0x0000


	//----- nvinfo : EIATTR_MAXREG_COUNT
	.align		4
        /*004c*/ 	.byte	0x03, 0x1b
        /*004e*/ 	.short	0x00ff


	//----- nvinfo : EIATTR_EXIT_INSTR_OFFSETS
	.align		4
        /*0050*/ 	.byte	0x04, 0x1c
        /*0052*/ 	.short	(.L_19 - .L_18)


	//   ....[0]....
.L_18:
        /*0054*/ 	.word	0x00000520


	//   ....[1]....
        /*0058*/ 	.word	0x000005a0


	//----- nvinfo : EIATTR_REQNTID
	.align		4
.L_19:
        /*005c*/ 	.byte	0x04, 0x10
        /*005e*/ 	.short	(.L_21 - .L_20)
.L_20:
        /*0060*/ 	.word	0x00000080
        /*0064*/ 	.word	0x00000001
        /*0068*/ 	.word	0x00000001


	//----- nvinfo : EIATTR_CBANK_PARAM_SIZE
	.align		4
.L_21:
        /*006c*/ 	.byte	0x03, 0x19
        /*006e*/ 	.short	0x0018


	//----- nvinfo : EIATTR_PARAM_CBANK
	.align		4
        /*0070*/ 	.byte	0x04, 0x0a
        /*0072*/ 	.short	(.L_23 - .L_22)
	.align		4
.L_22:
        /*0074*/ 	.word	index@(.nv.constant0.triton_poi_fused_add_permute_14)
        /*0078*/ 	.short	0x0210
        /*007a*/ 	.short	0x0018


	//----- nvinfo : EIATTR_SW_WAR
	.align		4
.L_23:
        /*007c*/ 	.byte	0x04, 0x36
        /*007e*/ 	.short	(.L_25 - .L_24)
.L_24:
        /*0080*/ 	.word	0x00000008
.L_25:


//--------------------- .nv.callgraph             --------------------------
	.section	.nv.callgraph,"",@"SHT_CUDA_CALLGRAPH"
	.align	4
	.sectionentsize	8
	.align		4
        /*0000*/ 	.word	0x00000000
	.align		4
        /*0004*/ 	.word	0xffffffff
	.align		4
        /*0008*/ 	.word	0x00000000
	.align		4
        /*000c*/ 	.word	0xfffffffe
	.align		4
        /*0010*/ 	.word	0x00000000
	.align		4
        /*0014*/ 	.word	0xfffffffd
	.align		4
        /*0018*/ 	.word	0x00000000
	.align		4
        /*001c*/ 	.word	0xfffffffc


//--------------------- .text.triton_poi_fused_add_permute_14 --------------------------
	.section	.text.triton_poi_fused_add_permute_14,"ax",@progbits
	.sectionflags	@"SHF_BARRIERS=1"
	.align	128
        .global         triton_poi_fused_add_permute_14
        .type           triton_poi_fused_add_permute_14,@function
        .size           triton_poi_fused_add_permute_14,(.L_x_1 - triton_poi_fused_add_permute_14)
        .other          triton_poi_fused_add_permute_14,@"STO_CUDA_ENTRY STV_DEFAULT"
triton_poi_fused_add_permute_14:
.text.triton_poi_fused_add_permute_14:
[----:B------:R-:W0:Y:S02]  /*0000*/  LDC R1, c[0x0][0x28] ;  /* 0x00000a00ff017b82 */ /* 0x000e240000000800 */
[----:B------:R-:W1:Y:S01]  /*0010*/  S2R R0, SR_CTAID.Y ;  /* 0x0000000000007919 */ /* 0x000e620000002600 */
[----:B------:R-:W2:Y:S01]  /*0020*/  LDC.64 R8, c[0x0][0x210] ;  /* 0x00008400ff087b82 */ /* 0x000ea20000000a00 */
[----:B------:R-:W-:Y:S01]  /*0030*/  ULDC.64 UR6, c[0x0][0x208] ;  /* 0x0000820000067ab9 */ /* 0x000fe20000000a00 */
[----:B------:R-:W3:Y:S01]  /*0040*/  S2R R12, SR_TID.X ;  /* 0x00000000000c7919 */ /* 0x000ee20000002100 */
[----:B------:R-:W4:Y:S01]  /*0050*/  S2R R6, SR_CTAID.X ;  /* 0x0000000000067919 */ /* 0x000f220000002500 */
[----:B-1----:R-:W-:Y:S02]  /*0060*/  IMAD.SHL.U32 R0, R0, 0x20, RZ ;  /* 0x0000002000007824 */ /* 0x002fe400078e00ff */
[----:B---3--:R-:W-:Y:S01]  /*0070*/  IMAD.SHL.U32 R17, R12, 0x4, RZ ;  /* 0x000000040c117824 */ /* 0x008fe200078e00ff */
[----:B------:R-:W-:-:S04]  /*0080*/  SHF.R.U32.HI R7, RZ, 0x3, R12 ;  /* 0x00000003ff077819 */ /* 0x000fc8000001160c */
[----:B------:R-:W-:-:S04]  /*0090*/  LOP3.LUT R4, R0, 0x1c, R17, 0xf8, !PT ;  /* 0x0000001c00047812 */ /* 0x000fc800078ef811 */
[C---:B------:R-:W-:Y:S01]  /*00a0*/  ISETP.GE.AND P0, PT, R4.reuse, 0x180, PT ;  /* 0x000001800400780c */ /* 0x040fe20003f06270 */
[----:B------:R-:W-:-:S05]  /*00b0*/  IMAD.HI R2, R4, 0x2aaaaaab, RZ ;  /* 0x2aaaaaab04027827 */ /* 0x000fca00078e02ff */
[----:B------:R-:W-:-:S04]  /*00c0*/  SHF.R.U32.HI R3, RZ, 0x1f, R2 ;  /* 0x0000001fff037819 */ /* 0x000fc80000011602 */
[----:B------:R-:W-:Y:S01]  /*00d0*/  LEA.HI.SX32 R5, R2, R3, 0x1c ;  /* 0x0000000302057211 */ /* 0x000fe200078fe2ff */
[----:B----4-:R-:W-:Y:S01]  /*00e0*/  IMAD.SHL.U32 R2, R6, 0x20, RZ ;  /* 0x0000002006027824 */ /* 0x010fe200078e00ff */
[----:B------:R-:W-:-:S03]  /*00f0*/  SGXT.U32 R3, R7, 0x4 ;  /* 0x000000040703781a */ /* 0x000fc60000000000 */
[C---:B------:R-:W-:Y:S01]  /*0100*/  IMAD R4, R5.reuse, -0x60, R4 ;  /* 0xffffffa005047824 */ /* 0x040fe200078e0204 */
[----:B------:R-:W-:Y:S02]  /*0110*/  LOP3.LUT R6, R2, R3, RZ, 0xfc, !PT ;  /* 0x0000000302067212 */ /* 0x000fe400078efcff */
[----:B------:R-:W-:Y:S01]  /*0120*/  LOP3.LUT R10, R2, 0x10, R3, 0xfe, !PT ;  /* 0x00000010020a7812 */ /* 0x000fe200078efe03 */
[----:B------:R-:W-:Y:S01]  /*0130*/  IMAD R11, R5, 0x6000, R4 ;  /* 0x00006000050b7824 */ /* 0x000fe200078e0204 */
[----:B------:R-:W-:Y:S02]  /*0140*/  ISETP.LT.AND P1, PT, R6, 0x100, !P0 ;  /* 0x000001000600780c */ /* 0x000fe40004721270 */
[----:B------:R-:W-:Y:S02]  /*0150*/  CS2R R4, SRZ ;  /* 0x0000000000047805 */ /* 0x000fe4000001ff00 */
[----:B------:R-:W-:Y:S01]  /*0160*/  ISETP.LT.AND P0, PT, R10, 0x100, !P0 ;  /* 0x000001000a00780c */ /* 0x000fe20004701270 */
[--C-:B------:R-:W-:Y:S01]  /*0170*/  IMAD R15, R6, 0x60, R11.reuse ;  /* 0x00000060060f7824 */ /* 0x100fe200078e020b */
[----:B------:R-:W-:Y:S01]  /*0180*/  CS2R R6, SRZ ;  /* 0x0000000000067805 */ /* 0x000fe2000001ff00 */
[----:B------:R-:W-:-:S02]  /*0190*/  IMAD R19, R10, 0x60, R11 ;  /* 0x000000600a137824 */ /* 0x000fc400078e020b */
[----:B--2---:R-:W-:Y:S01]  /*01a0*/  IMAD.WIDE R14, R15, 0x4, R8 ;  /* 0x000000040f0e7825 */ /* 0x004fe200078e0208 */
[----:B------:R-:W-:-:S03]  /*01b0*/  CS2R R10, SRZ ;  /* 0x00000000000a7805 */ /* 0x000fc6000001ff00 */
[----:B------:R-:W-:Y:S01]  /*01c0*/  IMAD.WIDE R18, R19, 0x4, R8 ;  /* 0x0000000413127825 */ /* 0x000fe200078e0208 */
[----:B------:R-:W-:Y:S01]  /*01d0*/  CS2R R8, SRZ ;  /* 0x0000000000087805 */ /* 0x000fe2000001ff00 */
[----:B------:R1:W2:Y:S05]  /*01e0*/  @P1 LDG.E.EL.128 R4, desc[UR6][R14.64] ;  /* 0x000000060e041981 */ /* 0x0002aa000c2e1d00 */
[----:B------:R3:W4:Y:S01]  /*01f0*/  @P0 LDG.E.EL.128 R8, desc[UR6][R18.64] ;  /* 0x0000000612080981 */ /* 0x000722000c2e1d00 */
[----:B------:R-:W5:Y:S01]  /*0200*/  S2UR UR5, SR_CgaCtaId ;  /* 0x00000000000579c3 */ /* 0x000f620000008800 */
[----:B------:R-:W-:Y:S01]  /*0210*/  IMAD.SHL.U32 R13, R12, 0x80, RZ ;  /* 0x000000800c0d7824 */ /* 0x000fe200078e00ff */
[----:B------:R-:W-:Y:S01]  /*0220*/  UMOV UR4, 0x400 ;  /* 0x0000040000047882 */ /* 0x000fe20000000000 */
[----:B------:R-:W-:-:S03]  /*0230*/  SHF.R.U32.HI R16, RZ, 0x1, R12 ;  /* 0x00000001ff107819 */ /* 0x000fc6000001160c */
[----:B------:R-:W-:Y:S02]  /*0240*/  LOP3.LUT R12, R13, 0x380, RZ, 0xc0, !PT ;  /* 0x000003800d0c7812 */ /* 0x000fe400078ec0ff */
[----:B------:R-:W-:Y:S02]  /*0250*/  LOP3.LUT R22, R16, 0x3c, RZ, 0xc0, !PT ;  /* 0x0000003c10167812 */ /* 0x000fe400078ec0ff */
[C---:B-1----:R-:W-:Y:S02]  /*0260*/  LOP3.LUT R14, R12.reuse, 0x20, RZ, 0xfc, !PT ;  /* 0x000000200c0e7812 */ /* 0x042fe400078efcff */
[C---:B------:R-:W-:Y:S02]  /*0270*/  LOP3.LUT R15, R12.reuse, 0x40, RZ, 0xfc, !PT ;  /* 0x000000400c0f7812 */ /* 0x040fe400078efcff */
[C---:B------:R-:W-:Y:S02]  /*0280*/  LOP3.LUT R13, R12.reuse, R3, RZ, 0xfc, !PT ;  /* 0x000000030c0d7212 */ /* 0x040fe400078efcff */
[----:B---3--:R-:W-:Y:S01]  /*0290*/  LOP3.LUT R18, R12, 0x60, RZ, 0xfc, !PT ;  /* 0x000000600c127812 */ /* 0x008fe200078efcff */
[----:B-----5:R-:W-:-:S06]  /*02a0*/  UPRMT UR4, UR5, 0x654, UR4 ;  /* 0x0000065405047896 */ /* 0x020fcc0008000004 */
[----:B------:R-:W-:Y:S02]  /*02b0*/  LEA.HI R12, R12, UR4, RZ, 0x1d ;  /* 0x000000040c0c7c11 */ /* 0x000fe4000f8fe8ff */
[----:B------:R-:W-:Y:S02]  /*02c0*/  LEA.HI R14, R14, UR4, RZ, 0x1d ;  /* 0x000000040e0e7c11 */ /* 0x000fe4000f8fe8ff */
[----:B------:R-:W-:Y:S01]  /*02d0*/  LEA.HI R16, R15, UR4, RZ, 0x1d ;  /* 0x000000040f107c11 */ /* 0x000fe2000f8fe8ff */
[C---:B------:R-:W-:Y:S01]  /*02e0*/  IMAD R19, R13.reuse, 0x4, R12 ;  /* 0x000000040d137824 */ /* 0x040fe200078e020c */
[----:B------:R-:W-:Y:S01]  /*02f0*/  LEA.HI R20, R18, UR4, RZ, 0x1d ;  /* 0x0000000412147c11 */ /* 0x000fe2000f8fe8ff */
[C---:B------:R-:W-:Y:S02]  /*0300*/  IMAD R18, R13.reuse, 0x4, R14 ;  /* 0x000000040d127824 */ /* 0x040fe400078e020e */
[----:B------:R-:W-:Y:S01]  /*0310*/  IMAD R21, R13, 0x4, R16 ;  /* 0x000000040d157824 */ /* 0x000fe200078e0210 */
[----:B------:R-:W-:Y:S01]  /*0320*/  LOP3.LUT R16, R17, 0x1fc, RZ, 0xc0, !PT ;  /* 0x000001fc11107812 */ /* 0x000fe200078ec0ff */
[----:B------:R-:W-:Y:S01]  /*0330*/  IMAD R20, R13, 0x4, R20 ;  /* 0x000000040d147824 */ /* 0x000fe200078e0214 */
[----:B------:R-:W-:Y:S01]  /*0340*/  LOP3.LUT R17, R2, 0x1c, R17, 0xf8, !PT ;  /* 0x0000001c02117812 */ /* 0x000fe200078ef811 */
[----:B------:R-:W-:Y:S01]  /*0350*/  VIADD R13, R22, UR4 ;  /* 0x00000004160d7c36 */ /* 0x000fe20008000000 */
[----:B------:R-:W-:-:S02]  /*0360*/  LOP3.LUT R2, R0, R3, RZ, 0xfc, !PT ;  /* 0x0000000300027212 */ /* 0x000fc400078efcff */
[----:B------:R-:W-:Y:S01]  /*0370*/  ISETP.GE.AND P0, PT, R17, 0x100, PT ;  /* 0x000001001100780c */ /* 0x000fe20003f06270 */
[----:B------:R-:W-:Y:S01]  /*0380*/  IMAD R22, R16, 0x4, R13 ;  /* 0x0000000410167824 */ /* 0x000fe200078e020d */
[----:B------:R-:W-:Y:S01]  /*0390*/  LOP3.LUT R0, R0, 0x10, R3, 0xfe, !PT ;  /* 0x0000001000007812 */ /* 0x000fe200078efe03 */
[C---:B------:R-:W-:Y:S01]  /*03a0*/  IMAD R3, R2.reuse, 0x100, R17 ;  /* 0x0000010002037824 */ /* 0x040fe200078e0211 */
[----:B------:R-:W-:Y:S02]  /*03b0*/  ISETP.LT.AND P1, PT, R2, 0x180, !P0 ;  /* 0x000001800200780c */ /* 0x000fe40004721270 */
[----:B------:R-:W-:Y:S01]  /*03c0*/  ISETP.LT.AND P0, PT, R0, 0x180, !P0 ;  /* 0x000001800000780c */ /* 0x000fe20004701270 */
[----:B--2---:R-:W-:Y:S04]  /*03d0*/  STS [R19], R4 ;  /* 0x0000000413007388 */ /* 0x004fe80000000800 */
[----:B------:R1:W-:Y:S04]  /*03e0*/  STS [R18+0x80], R5 ;  /* 0x0000800512007388 */ /* 0x0003e80000000800 */
[----:B------:R2:W-:Y:S04]  /*03f0*/  STS [R21+0x100], R6 ;  /* 0x0001000615007388 */ /* 0x0005e80000000800 */
[----:B------:R3:W-:Y:S01]  /*0400*/  STS [R20+0x180], R7 ;  /* 0x0001800714007388 */ /* 0x0007e20000000800 */
[----:B-1----:R-:W1:Y:S03]  /*0410*/  LDC.64 R4, c[0x0][0x218] ;  /* 0x00008600ff047b82 */ /* 0x002e660000000a00 */
[----:B----4-:R-:W-:Y:S01]  /*0420*/  STS [R19+0x40], R8 ;  /* 0x0000400813007388 */ /* 0x010fe20000000800 */
[----:B--2---:R-:W-:-:S03]  /*0430*/  LOP3.LUT R6, R16, 0x200, RZ, 0xfc, !PT ;  /* 0x0000020010067812 */ /* 0x004fc600078efcff */
[----:B------:R-:W-:Y:S01]  /*0440*/  STS [R18+0xc0], R9 ;  /* 0x0000c00912007388 */ /* 0x000fe20000000800 */
[----:B------:R-:W-:-:S03]  /*0450*/  SHF.R.U32.HI R6, RZ, 0x3, R6 ;  /* 0x00000003ff067819 */ /* 0x000fc60000011606 */
[----:B------:R-:W-:Y:S01]  /*0460*/  STS [R21+0x140], R10 ;  /* 0x0001400a15007388 */ /* 0x000fe20000000800 */
[----:B------:R-:W-:-:S03]  /*0470*/  LOP3.LUT R6, R6, 0x7c, RZ, 0xc0, !PT ;  /* 0x0000007c06067812 */ /* 0x000fc600078ec0ff */
[----:B------:R-:W-:Y:S02]  /*0480*/  STS [R20+0x1c0], R11 ;  /* 0x0001c00b14007388 */ /* 0x000fe40000000800 */
[----:B---3--:R-:W-:Y:S01]  /*0490*/  VIADD R7, R6, UR4 ;  /* 0x0000000406077c36 */ /* 0x008fe20008000000 */
[----:B------:R-:W-:Y:S03]  /*04a0*/  BAR.SYNC.DEFER_BLOCKING 0x0 ;  /* 0x0000000000007b1d */ /* 0x000fe60000010000 */
[----:B------:R-:W-:Y:S02]  /*04b0*/  IMAD R7, R16, 0x4, R7 ;  /* 0x0000000410077824 */ /* 0x000fe400078e0207 */
[----:B-1----:R-:W-:Y:S01]  /*04c0*/  IMAD.WIDE R2, R3, 0x4, R4 ;  /* 0x0000000403027825 */ /* 0x002fe200078e0204 */
[----:B------:R-:W-:Y:S04]  /*04d0*/  LDS R12, [R22] ;  /* 0x00000000160c7984 */ /* 0x000fe80000000800 */
[----:B------:R-:W-:Y:S04]  /*04e0*/  LDS R13, [R22+0x4] ;  /* 0x00000400160d7984 */ /* 0x000fe80000000800 */
[----:B------:R-:W-:Y:S04]  /*04f0*/  LDS R14, [R22+0x8] ;  /* 0x00000800160e7984 */ /* 0x000fe80000000800 */
[----:B------:R-:W1:Y:S04]  /*0500*/  LDS R15, [R22+0xc] ;  /* 0x00000c00160f7984 */ /* 0x000e680000000800 */
[----:B-1----:R1:W-:Y:S01]  /*0510*/  @P1 STG.E.128 desc[UR6][R2.64], R12 ;  /* 0x0000000c02001986 */ /* 0x0023e2000c101d06 */
[----:B------:R-:W-:Y:S05]  /*0520*/  @!P0 EXIT ;  /* 0x000000000000894d */ /* 0x000fea0003800000 */
[----:B------:R-:W-:Y:S01]  /*0530*/  LDS R8, [R7+0x800] ;  /* 0x0008000007087984 */ /* 0x000fe20000000800 */
[----:B------:R-:W-:-:S03]  /*0540*/  IMAD R17, R0, 0x100, R17 ;  /* 0x0000010000117824 */ /* 0x000fc600078e0211 */
[----:B------:R-:W-:Y:S01]  /*0550*/  LDS R9, [R7+0x804] ;  /* 0x0008040007097984 */ /* 0x000fe20000000800 */
[----:B------:R-:W-:-:S03]  /*0560*/  IMAD.WIDE R4, R17, 0x4, R4 ;  /* 0x0000000411047825 */ /* 0x000fc600078e0204 */
[----:B------:R-:W-:Y:S04]  /*0570*/  LDS R10, [R7+0x808] ;  /* 0x00080800070a7984 */ /* 0x000fe80000000800 */
[----:B------:R-:W0:Y:S04]  /*0580*/  LDS R11, [R7+0x80c] ;  /* 0x00080c00070b7984 */ /* 0x000e280000000800 */
[----:B0-----:R-:W-:Y:S01]  /*0590*/  STG.E.128 desc[UR6][R4.64], R8 ;  /* 0x0000000804007986 */ /* 0x001fe2000c101d06 */
[----:B------:R-:W-:Y:S05]  /*05a0*/  EXIT ;  /* 0x000000000000794d */ /* 0x000fea0003800000 */
.L_x_0:
[----:B------:R-:W-:-:S00]  /*05b0*/  BRA `(.L_x_0) ;  /* 0xfffffffc00fc7947 */ /* 0x000fc0000383ffff */
[----:B------:R-:W-:-:S00]  /*05c0*/  NOP ;  /* 0x0000000000007918 */ /* 0x000fc00000000000 */
        /* <DEDUP_REMOVED lines=11> */
.L_x_1:


//--------------------- .nv.shared.triton_poi_fused_add_permute_14 --------------------------
	.section	.nv.shared.triton_poi_fused_add_permute_14,"aw",@nobits
	.sectionflags	@""
	.align	16
	.zero		1024


//--------------------- .nv.constant0.triton_poi_fused_add_permute_14 --------------------------
	.section	.nv.constant0.triton_poi_fused_add_permute_14,"a",@progbits
	.sectionflags	@""
	.align	4
.nv.constant0.triton_poi_fused_add_permute_14:
	.zero		552
